//
// Generated by NVIDIA NVVM Compiler
//
// Compiler Build ID: CL-36424714
// Cuda compilation tools, release 13.0, V13.0.88
// Based on NVVM 20.0.0
//

.version 9.0
.target sm_100
.address_size 64

	// .globl	_Z12minMaxKernelPKfiPfS1_
.extern .shared .align 16 .b8 shared[];

.visible .entry _Z12minMaxKernelPKfiPfS1_(
	.param .u64 .ptr .align 1 _Z12minMaxKernelPKfiPfS1__param_0,
	.param .u32 _Z12minMaxKernelPKfiPfS1__param_1,
	.param .u64 .ptr .align 1 _Z12minMaxKernelPKfiPfS1__param_2,
	.param .u64 .ptr .align 1 _Z12minMaxKernelPKfiPfS1__param_3
)
{
	.reg .pred 	%p<6>;
	.reg .b32 	%r<18>;
	.reg .b32 	%f<16>;
	.reg .b64 	%rd<12>;

	ld.param.u64 	%rd1, [_Z12minMaxKernelPKfiPfS1__param_0];
	ld.param.u32 	%r10, [_Z12minMaxKernelPKfiPfS1__param_1];
	ld.param.u64 	%rd2, [_Z12minMaxKernelPKfiPfS1__param_2];
	ld.param.u64 	%rd3, [_Z12minMaxKernelPKfiPfS1__param_3];
	mov.u32 	%r17, %ntid.x;
	mov.u32 	%r2, %tid.x;
	mov.u32 	%r3, %ctaid.x;
	mad.lo.s32 	%r4, %r3, %r17, %r2;
	setp.ge.s32 	%p1, %r4, %r10;
	mov.f32 	%f15, 0f7F7FFFFF;
	mov.f32 	%f14, 0fFF7FFFFF;
	@%p1 bra 	$L__BB0_2;
	cvta.to.global.u64 	%rd4, %rd1;
	mul.wide.s32 	%rd5, %r4, 4;
	add.s64 	%rd6, %rd4, %rd5;
	ld.global.f32 	%f14, [%rd6];
	mov.f32 	%f15, %f14;
$L__BB0_2:
	shl.b32 	%r11, %r17, 2;
	mov.u32 	%r12, shared;
	add.s32 	%r5, %r12, %r11;
	shl.b32 	%r13, %r2, 2;
	add.s32 	%r6, %r12, %r13;
	st.shared.f32 	[%r6], %f15;
	add.s32 	%r7, %r5, %r13;
	st.shared.f32 	[%r7], %f14;
	bar.sync 	0;
	setp.lt.u32 	%p2, %r17, 2;
	@%p2 bra 	$L__BB0_6;
$L__BB0_3:
	shr.u32 	%r9, %r17, 1;
	setp.ge.u32 	%p3, %r2, %r9;
	@%p3 bra 	$L__BB0_5;
	ld.shared.f32 	%f6, [%r6];
	shl.b32 	%r14, %r9, 2;
	add.s32 	%r15, %r6, %r14;
	ld.shared.f32 	%f7, [%r15];
	min.f32 	%f8, %f6, %f7;
	st.shared.f32 	[%r6], %f8;
	ld.shared.f32 	%f9, [%r7];
	add.s32 	%r16, %r7, %r14;
	ld.shared.f32 	%f10, [%r16];
	max.f32 	%f11, %f9, %f10;
	st.shared.f32 	[%r7], %f11;
$L__BB0_5:
	bar.sync 	0;
	setp.gt.u32 	%p4, %r17, 3;
	mov.u32 	%r17, %r9;
	@%p4 bra 	$L__BB0_3;
$L__BB0_6:
	setp.ne.s32 	%p5, %r2, 0;
	@%p5 bra 	$L__BB0_8;
	ld.shared.f32 	%f12, [shared];
	cvta.to.global.u64 	%rd7, %rd2;
	mul.wide.u32 	%rd8, %r3, 4;
	add.s64 	%rd9, %rd7, %rd8;
	st.global.f32 	[%rd9], %f12;
	ld.shared.f32 	%f13, [%r5];
	cvta.to.global.u64 	%rd10, %rd3;
	add.s64 	%rd11, %rd10, %rd8;
	st.global.f32 	[%rd11], %f13;
$L__BB0_8:
	ret;

}
	// .globl	_Z18reduceMinMaxKernelPKfS0_iPfS1_
.visible .entry _Z18reduceMinMaxKernelPKfS0_iPfS1_(
	.param .u64 .ptr .align 1 _Z18reduceMinMaxKernelPKfS0_iPfS1__param_0,
	.param .u64 .ptr .align 1 _Z18reduceMinMaxKernelPKfS0_iPfS1__param_1,
	.param .u32 _Z18reduceMinMaxKernelPKfS0_iPfS1__param_2,
	.param .u64 .ptr .align 1 _Z18reduceMinMaxKernelPKfS0_iPfS1__param_3,
	.param .u64 .ptr .align 1 _Z18reduceMinMaxKernelPKfS0_iPfS1__param_4
)
{
	.reg .pred 	%p<6>;
	.reg .b32 	%r<18>;
	.reg .b32 	%f<17>;
	.reg .b64 	%rd<15>;

	ld.param.u64 	%rd1, [_Z18reduceMinMaxKernelPKfS0_iPfS1__param_0];
	ld.param.u64 	%rd2, [_Z18reduceMinMaxKernelPKfS0_iPfS1__param_1];
	ld.param.u32 	%r10, [_Z18reduceMinMaxKernelPKfS0_iPfS1__param_2];
	ld.param.u64 	%rd3, [_Z18reduceMinMaxKernelPKfS0_iPfS1__param_3];
	ld.param.u64 	%rd4, [_Z18reduceMinMaxKernelPKfS0_iPfS1__param_4];
	mov.u32 	%r17, %ntid.x;
	mov.u32 	%r2, %tid.x;
	mov.u32 	%r3, %ctaid.x;
	mad.lo.s32 	%r4, %r3, %r17, %r2;
	setp.ge.s32 	%p1, %r4, %r10;
	mov.f32 	%f16, 0fFF7FFFFF;
	mov.f32 	%f15, 0f7F7FFFFF;
	@%p1 bra 	$L__BB1_2;
	cvta.to.global.u64 	%rd5, %rd2;
	cvta.to.global.u64 	%rd6, %rd1;
	mul.wide.s32 	%rd7, %r4, 4;
	add.s64 	%rd8, %rd6, %rd7;
	ld.global.f32 	%f15, [%rd8];
	add.s64 	%rd9, %rd5, %rd7;
	ld.global.f32 	%f16, [%rd9];
$L__BB1_2:
	shl.b32 	%r11, %r17, 2;
	mov.u32 	%r12, shared;
	add.s32 	%r5, %r12, %r11;
	shl.b32 	%r13, %r2, 2;
	add.s32 	%r6, %r12, %r13;
	st.shared.f32 	[%r6], %f15;
	add.s32 	%r7, %r5, %r13;
	st.shared.f32 	[%r7], %f16;
	bar.sync 	0;
	setp.lt.u32 	%p2, %r17, 2;
	@%p2 bra 	$L__BB1_6;
$L__BB1_3:
	shr.u32 	%r9, %r17, 1;
	setp.ge.u32 	%p3, %r2, %r9;
	@%p3 bra 	$L__BB1_5;
	ld.shared.f32 	%f7, [%r6];
	shl.b32 	%r14, %r9, 2;
	add.s32 	%r15, %r6, %r14;
	ld.shared.f32 	%f8, [%r15];
	min.f32 	%f9, %f7, %f8;
	st.shared.f32 	[%r6], %f9;
	ld.shared.f32 	%f10, [%r7];
	add.s32 	%r16, %r7, %r14;
	ld.shared.f32 	%f11, [%r16];
	max.f32 	%f12, %f10, %f11;
	st.shared.f32 	[%r7], %f12;
$L__BB1_5:
	bar.sync 	0;
	setp.gt.u32 	%p4, %r17, 3;
	mov.u32 	%r17, %r9;
	@%p4 bra 	$L__BB1_3;
$L__BB1_6:
	setp.ne.s32 	%p5, %r2, 0;
	@%p5 bra 	$L__BB1_8;
	ld.shared.f32 	%f13, [shared];
	cvta.to.global.u64 	%rd10, %rd3;
	mul.wide.u32 	%rd11, %r3, 4;
	add.s64 	%rd12, %rd10, %rd11;
	st.global.f32 	[%rd12], %f13;
	ld.shared.f32 	%f14, [%r5];
	cvta.to.global.u64 	%rd13, %rd4;
	add.s64 	%rd14, %rd13, %rd11;
	st.global.f32 	[%rd14], %f14;
$L__BB1_8:
	ret;

}


// ===== COMPILED SASS (sm_100) =====

	.target	sm_100

	.elftype	@"ET_EXEC"


//--------------------- .note.nv.tkinfo           --------------------------
	.section	.note.nv.tkinfo,"",@"SHT_NOTE"
	.sectionflags	@"SHF_NOTE_NV_TKINFO"
	.tkinfo
        /*0018*/ 	.word	0x00000002
        /*0030*/ 	.string	""
        /*0030*/ 	.string	"ptxas"
        /*0030*/ 	.string	"Cuda compilation tools, release 13.0, V13.0.88"
        /*0030*/ 	.string	"Build cuda_13.0.r13.0/compiler.36424714_0"
        /*0030*/ 	.string	"-arch sm_100 -m 64 "



//--------------------- .note.nv.cuinfo           --------------------------
	.section	.note.nv.cuinfo,"",@"SHT_NOTE"
	.sectionflags	@"SHF_NOTE_NV_CUINFO"
        /*0018*/ 	.short	0x0002
        /*001a*/ 	.short	0x0064
        /*001c*/ 	.short	0x0082
	.zero		2


//--------------------- .nv.info                  --------------------------
	.section	.nv.info,"",@"SHT_CUDA_INFO"
	.align	4


	//----- nvinfo : EIATTR_REGCOUNT
	.align		4
        /*0000*/ 	.byte	0x04, 0x2f
        /*0002*/ 	.short	(.L_1 - .L_0)
	.align		4
.L_0:
        /*0004*/ 	.word	index@(_Z12minMaxKernelPKfiPfS1_)
        /*0008*/ 	.word	0x0000000f


	//----- nvinfo : EIATTR_FRAME_SIZE
	.align		4
.L_1:
        /*000c*/ 	.byte	0x04, 0x11
        /*000e*/ 	.short	(.L_3 - .L_2)
	.align		4
.L_2:
        /*0010*/ 	.word	index@(_Z12minMaxKernelPKfiPfS1_)
        /*0014*/ 	.word	0x00000000


	//----- nvinfo : EIATTR_REGCOUNT
	.align		4
.L_3:
        /*0018*/ 	.byte	0x04, 0x2f
        /*001a*/ 	.short	(.L_5 - .L_4)
	.align		4
.L_4:
        /*001c*/ 	.word	index@(_Z18reduceMinMaxKernelPKfS0_iPfS1_)
        /*0020*/ 	.word	0x0000000f


	//----- nvinfo : EIATTR_FRAME_SIZE
	.align		4
.L_5:
        /*0024*/ 	.byte	0x04, 0x11
        /*0026*/ 	.short	(.L_7 - .L_6)
	.align		4
.L_6:
        /*0028*/ 	.word	index@(_Z18reduceMinMaxKernelPKfS0_iPfS1_)
        /*002c*/ 	.word	0x00000000


	//----- nvinfo : EIATTR_MIN_STACK_SIZE
	.align		4
.L_7:
        /*0030*/ 	.byte	0x04, 0x12
        /*0032*/ 	.short	(.L_9 - .L_8)
	.align		4
.L_8:
        /*0034*/ 	.word	index@(_Z18reduceMinMaxKernelPKfS0_iPfS1_)
        /*0038*/ 	.word	0x00000000


	//----- nvinfo : EIATTR_MIN_STACK_SIZE
	.align		4
.L_9:
        /*003c*/ 	.byte	0x04, 0x12
        /*003e*/ 	.short	(.L_11 - .L_10)
	.align		4
.L_10:
        /*0040*/ 	.word	index@(_Z12minMaxKernelPKfiPfS1_)
        /*0044*/ 	.word	0x00000000
.L_11:


//--------------------- .nv.compat                --------------------------
	.section	.nv.compat,"",@"SHT_CUDA_COMPAT_INFO"
	.align	4
        /*0000*/ 	.byte	0x02, 0x09, 0x00, 0x00, 0x02, 0x02, 0x01, 0x00, 0x02, 0x05, 0x05, 0x00, 0x03, 0x07, 0x01, 0x01
        /*0010*/ 	.byte	0x02, 0x03, 0x00, 0x00, 0x02, 0x06, 0x01, 0x00, 0x04, 0x0b, 0x08, 0x00, 0x09, 0x00, 0x00, 0x00
        /*0020*/ 	.byte	0x00, 0x00, 0x00, 0x00


//--------------------- .nv.info._Z18reduceMinMaxKernelPKfS0_iPfS1_ --------------------------
	.section	.nv.info._Z18reduceMinMaxKernelPKfS0_iPfS1_,"",@"SHT_CUDA_INFO"
	.sectionflags	@""
	.align	4


	//----- nvinfo : EIATTR_CUDA_API_VERSION
	.align		4
        /*0000*/ 	.byte	0x04, 0x37
        /*0002*/ 	.short	(.L_13 - .L_12)
.L_12:
        /*0004*/ 	.word	0x00000082


	//----- nvinfo : EIATTR_KPARAM_INFO
	.align		4
.L_13:
        /*0008*/ 	.byte	0x04, 0x17
        /*000a*/ 	.short	(.L_15 - .L_14)
.L_14:
        /*000c*/ 	.word	0x00000000
        /*0010*/ 	.short	0x0004
        /*0012*/ 	.short	0x0020
        /*0014*/ 	.byte	0x00, 0xf5, 0x21, 0x00


	//----- nvinfo : EIATTR_KPARAM_INFO
	.align		4
.L_15:
        /*0018*/ 	.byte	0x04, 0x17
        /*001a*/ 	.short	(.L_17 - .L_16)
.L_16:
        /*001c*/ 	.word	0x00000000
        /*0020*/ 	.short	0x0003
        /*0022*/ 	.short	0x0018
        /*0024*/ 	.byte	0x00, 0xf5, 0x21, 0x00


	//----- nvinfo : EIATTR_KPARAM_INFO
	.align		4
.L_17:
        /*0028*/ 	.byte	0x04, 0x17
        /*002a*/ 	.short	(.L_19 - .L_18)
.L_18:
        /*002c*/ 	.word	0x00000000
        /*0030*/ 	.short	0x0002
        /*0032*/ 	.short	0x0010
        /*0034*/ 	.byte	0x00, 0xf0, 0x11, 0x00


	//----- nvinfo : EIATTR_KPARAM_INFO
	.align		4
.L_19:
        /*0038*/ 	.byte	0x04, 0x17
        /*003a*/ 	.short	(.L_21 - .L_20)
.L_20:
        /*003c*/ 	.word	0x00000000
        /*0040*/ 	.short	0x0001
        /*0042*/ 	.short	0x0008
        /*0044*/ 	.byte	0x00, 0xf5, 0x21, 0x00


	//----- nvinfo : EIATTR_KPARAM_INFO
	.align		4
.L_21:
        /*0048*/ 	.byte	0x04, 0x17
        /*004a*/ 	.short	(.L_23 - .L_22)
.L_22:
        /*004c*/ 	.word	0x00000000
        /*0050*/ 	.short	0x0000
        /*0052*/ 	.short	0x0000
        /*0054*/ 	.byte	0x00, 0xf5, 0x21, 0x00


	//----- nvinfo : EIATTR_SPARSE_MMA_MASK
	.align		4
.L_23:
        /*0058*/ 	.byte	0x03, 0x50
        /*005a*/ 	.short	0x0000


	//----- nvinfo : EIATTR_MAXREG_COUNT
	.align		4
        /*005c*/ 	.byte	0x03, 0x1b
        /*005e*/ 	.short	0x00ff


	//----- nvinfo : EIATTR_NUM_BARRIERS
	.align		4
        /*0060*/ 	.byte	0x02, 0x4c
        /*0062*/ 	.byte	0x01
	.zero		1


	//----- nvinfo : EIATTR_MERCURY_ISA_VERSION
	.align		4
        /*0064*/ 	.byte	0x03, 0x5f
        /*0066*/ 	.short	0x0101


	//----- nvinfo : EIATTR_VRC_CTA_INIT_COUNT
	.align		4
        /*0068*/ 	.byte	0x02, 0x4a
	.zero		1
	.zero		1


	//----- nvinfo : EIATTR_EXIT_INSTR_OFFSETS
	.align		4
        /*006c*/ 	.byte	0x04, 0x1c
        /*006e*/ 	.short	(.L_25 - .L_24)


	//   ....[0]....
.L_24:
        /*0070*/ 	.word	0x00000300


	//   ....[1]....
        /*0074*/ 	.word	0x000003c0


	//----- nvinfo : EIATTR_CRS_STACK_SIZE
	.align		4
.L_25:
        /*0078*/ 	.byte	0x04, 0x1e
        /*007a*/ 	.short	(.L_27 - .L_26)
.L_26:
        /*007c*/ 	.word	0x00000000


	//----- nvinfo : EIATTR_CBANK_PARAM_SIZE
	.align		4
.L_27:
        /*0080*/ 	.byte	0x03, 0x19
        /*0082*/ 	.short	0x0028


	//----- nvinfo : EIATTR_PARAM_CBANK
	.align		4
        /*0084*/ 	.byte	0x04, 0x0a
        /*0086*/ 	.short	(.L_29 - .L_28)
	.align		4
.L_28:
        /*0088*/ 	.word	index@(.nv.constant0._Z18reduceMinMaxKernelPKfS0_iPfS1_)
        /*008c*/ 	.short	0x0380
        /*008e*/ 	.short	0x0028


	//----- nvinfo : EIATTR_SW_WAR
	.align		4
.L_29:
        /*0090*/ 	.byte	0x04, 0x36
        /*0092*/ 	.short	(.L_31 - .L_30)
.L_30:
        /*0094*/ 	.word	0x00000008
.L_31:


//--------------------- .nv.info._Z12minMaxKernelPKfiPfS1_ --------------------------
	.section	.nv.info._Z12minMaxKernelPKfiPfS1_,"",@"SHT_CUDA_INFO"
	.sectionflags	@""
	.align	4


	//----- nvinfo : EIATTR_CUDA_API_VERSION
	.align		4
        /*0000*/ 	.byte	0x04, 0x37
        /*0002*/ 	.short	(.L_33 - .L_32)
.L_32:
        /*0004*/ 	.word	0x00000082


	//----- nvinfo : EIATTR_KPARAM_INFO
	.align		4
.L_33:
        /*0008*/ 	.byte	0x04, 0x17
        /*000a*/ 	.short	(.L_35 - .L_34)
.L_34:
        /*000c*/ 	.word	0x00000000
        /*0010*/ 	.short	0x0003
        /*0012*/ 	.short	0x0018
        /*0014*/ 	.byte	0x00, 0xf5, 0x21, 0x00


	//----- nvinfo : EIATTR_KPARAM_INFO
	.align		4
.L_35:
        /*0018*/ 	.byte	0x04, 0x17
        /*001a*/ 	.short	(.L_37 - .L_36)
.L_36:
        /*001c*/ 	.word	0x00000000
        /*0020*/ 	.short	0x0002
        /*0022*/ 	.short	0x0010
        /*0024*/ 	.byte	0x00, 0xf5, 0x21, 0x00


	//----- nvinfo : EIATTR_KPARAM_INFO
	.align		4
.L_37:
        /*0028*/ 	.byte	0x04, 0x17
        /*002a*/ 	.short	(.L_39 - .L_38)
.L_38:
        /*002c*/ 	.word	0x00000000
        /*0030*/ 	.short	0x0001
        /*0032*/ 	.short	0x0008
        /*0034*/ 	.byte	0x00, 0xf0, 0x11, 0x00


	//----- nvinfo : EIATTR_KPARAM_INFO
	.align		4
.L_39:
        /*0038*/ 	.byte	0x04, 0x17
        /*003a*/ 	.short	(.L_41 - .L_40)
.L_40:
        /*003c*/ 	.word	0x00000000
        /*0040*/ 	.short	0x0000
        /*0042*/ 	.short	0x0000
        /*0044*/ 	.byte	0x00, 0xf5, 0x21, 0x00


	//----- nvinfo : EIATTR_SPARSE_MMA_MASK
	.align		4
.L_41:
        /*0048*/ 	.byte	0x03, 0x50
        /*004a*/ 	.short	0x0000


	//----- nvinfo : EIATTR_MAXREG_COUNT
	.align		4
        /*004c*/ 	.byte	0x03, 0x1b
        /*004e*/ 	.short	0x00ff


	//----- nvinfo : EIATTR_NUM_BARRIERS
	.align		4
        /*0050*/ 	.byte	0x02, 0x4c
        /*0052*/ 	.byte	0x01
	.zero		1


	//----- nvinfo : EIATTR_MERCURY_ISA_VERSION
	.align		4
        /*0054*/ 	.byte	0x03, 0x5f
        /*0056*/ 	.short	0x0101


	//----- nvinfo : EIATTR_VRC_CTA_INIT_COUNT
	.align		4
        /*0058*/ 	.byte	0x02, 0x4a
	.zero		1
	.zero		1


	//----- nvinfo : EIATTR_EXIT_INSTR_OFFSETS
	.align		4
        /*005c*/ 	.byte	0x04, 0x1c
        /*005e*/ 	.short	(.L_43 - .L_42)


	//   ....[0]....
.L_42:
        /*0060*/ 	.word	0x000002e0


	//   ....[1]....
        /*0064*/ 	.word	0x000003a0


	//----- nvinfo : EIATTR_CRS_STACK_SIZE
	.align		4
.L_43:
        /*0068*/ 	.byte	0x04, 0x1e
        /*006a*/ 	.short	(.L_45 - .L_44)
.L_44:
        /*006c*/ 	.word	0x00000000


	//----- nvinfo : EIATTR_CBANK_PARAM_SIZE
	.align		4
.L_45:
        /*0070*/ 	.byte	0x03, 0x19
        /*0072*/ 	.short	0x0020


	//----- nvinfo : EIATTR_PARAM_CBANK
	.align		4
        /*0074*/ 	.byte	0x04, 0x0a
        /*0076*/ 	.short	(.L_47 - .L_46)
	.align		4
.L_46:
        /*0078*/ 	.word	index@(.nv.constant0._Z12minMaxKernelPKfiPfS1_)
        /*007c*/ 	.short	0x0380
        /*007e*/ 	.short	0x0020


	//----- nvinfo : EIATTR_SW_WAR
	.align		4
.L_47:
        /*0080*/ 	.byte	0x04, 0x36
        /*0082*/ 	.short	(.L_49 - .L_48)
.L_48:
        /*0084*/ 	.word	0x00000008
.L_49:


//--------------------- .nv.callgraph             --------------------------
	.section	.nv.callgraph,"",@"SHT_CUDA_CALLGRAPH"
	.align	4
	.sectionentsize	8
	.align		4
        /*0000*/ 	.word	0x00000000
	.align		4
        /*0004*/ 	.word	0xffffffff
	.align		4
        /*0008*/ 	.word	0x00000000
	.align		4
        /*000c*/ 	.word	0xfffffffe
	.align		4
        /*0010*/ 	.word	0x00000000
	.align		4
        /*0014*/ 	.word	0xfffffffd
	.align		4
        /*0018*/ 	.word	0x00000000
	.align		4
        /*001c*/ 	.word	0xfffffffc


//--------------------- .text._Z18reduceMinMaxKernelPKfS0_iPfS1_ --------------------------
	.section	.text._Z18reduceMinMaxKernelPKfS0_iPfS1_,"ax",@progbits
	.align	128
        .global         _Z18reduceMinMaxKernelPKfS0_iPfS1_
        .type           _Z18reduceMinMaxKernelPKfS0_iPfS1_,@function
        .size           _Z18reduceMinMaxKernelPKfS0_iPfS1_,(.L_x_10 - _Z18reduceMinMaxKernelPKfS0_iPfS1_)
        .other          _Z18reduceMinMaxKernelPKfS0_iPfS1_,@"STO_CUDA_ENTRY STV_DEFAULT"
_Z18reduceMinMaxKernelPKfS0_iPfS1_:
.text._Z18reduceMinMaxKernelPKfS0_iPfS1_:
[----:B------:R-:W-:Y:S01]  /*0000*/  LDC R1, c[0x0][0x37c] ;  /* 0x0000df00ff017b82 */ /* 0x000fe20000000800 */
[----:B------:R-:W0:Y:S01]  /*0010*/  S2R R10, SR_TID.X ;  /* 0x00000000000a7919 */ /* 0x000e220000002100 */
[----:B------:R-:W0:Y:S06]  /*0020*/  LDCU UR4, c[0x0][0x360] ;  /* 0x00006c00ff0477ac */ /* 0x000e2c0008000800 */
[----:B------:R-:W1:Y:S01]  /*0030*/  LDC.64 R2, c[0x0][0x380] ;  /* 0x0000e000ff027b82 */ /* 0x000e620000000a00 */
[----:B------:R-:W-:Y:S01]  /*0040*/  IMAD.MOV.U32 R8, RZ, RZ, 0x7f7fffff ;  /* 0x7f7fffffff087424 */ /* 0x000fe200078e00ff */
[----:B------:R-:W0:Y:S01]  /*0050*/  S2R R0, SR_CTAID.X ;  /* 0x0000000000007919 */ /* 0x000e220000002500 */
[----:B------:R-:W2:Y:S01]  /*0060*/  LDCU UR5, c[0x0][0x390] ;  /* 0x00007200ff0577ac */ /* 0x000ea20008000800 */
[----:B------:R-:W3:Y:S04]  /*0070*/  LDCU.64 UR6, c[0x0][0x358] ;  /* 0x00006b00ff0677ac */ /* 0x000ee80008000a00 */
[----:B------:R-:W4:Y:S01]  /*0080*/  LDC.64 R4, c[0x0][0x388] ;  /* 0x0000e200ff047b82 */ /* 0x000f220000000a00 */
[----:B0-----:R-:W-:-:S05]  /*0090*/  IMAD R7, R0, UR4, R10 ;  /* 0x0000000400077c24 */ /* 0x001fca000f8e020a */
[----:B--2---:R-:W-:-:S13]  /*00a0*/  ISETP.GE.AND P0, PT, R7, UR5, PT ;  /* 0x0000000507007c0c */ /* 0x004fda000bf06270 */
[----:B-1----:R-:W-:-:S04]  /*00b0*/  @!P0 IMAD.WIDE R2, R7, 0x4, R2 ;  /* 0x0000000407028825 */ /* 0x002fc800078e0202 */
[----:B----4-:R-:W-:Y:S01]  /*00c0*/  @!P0 IMAD.WIDE R4, R7, 0x4, R4 ;  /* 0x0000000407048825 */ /* 0x010fe200078e0204 */
[----:B---3--:R-:W2:Y:S03]  /*00d0*/  @!P0 LDG.E R8, desc[UR6][R2.64] ;  /* 0x0000000602088981 */ /* 0x008ea6000c1e1900 */
[----:B------:R-:W-:-:S06]  /*00e0*/  IMAD.MOV.U32 R7, RZ, RZ, -0x800001 ;  /* 0xff7fffffff077424 */ /* 0x000fcc00078e00ff */
[----:B------:R-:W3:Y:S01]  /*00f0*/  @!P0 LDG.E R7, desc[UR6][R4.64] ;  /* 0x0000000604078981 */ /* 0x000ee2000c1e1900 */
[----:B------:R-:W0:Y:S01]  /*0100*/  S2R R9, SR_CgaCtaId ;  /* 0x0000000000097919 */ /* 0x000e220000008800 */
[----:B------:R-:W-:-:S04]  /*0110*/  MOV R6, 0x400 ;  /* 0x0000040000067802 */ /* 0x000fc80000000f00 */
[----:B0-----:R-:W-:Y:S01]  /*0120*/  LEA R9, R9, R6, 0x18 ;  /* 0x0000000609097211 */ /* 0x001fe200078ec0ff */
[----:B------:R-:W-:-:S05]  /*0130*/  IMAD.U32 R6, RZ, RZ, UR4 ;  /* 0x00000004ff067e24 */ /* 0x000fca000f8e00ff */
[C---:B------:R-:W-:Y:S02]  /*0140*/  ISETP.GE.U32.AND P0, PT, R6.reuse, 0x2, PT ;  /* 0x000000020600780c */ /* 0x040fe40003f06070 */
[----:B------:R-:W-:Y:S01]  /*0150*/  LEA R11, R6, R9, 0x2 ;  /* 0x00000009060b7211 */ /* 0x000fe200078e10ff */
[----:B------:R-:W-:-:S04]  /*0160*/  IMAD R9, R10, 0x4, R9 ;  /* 0x000000040a097824 */ /* 0x000fc800078e0209 */
[----:B------:R-:W-:Y:S01]  /*0170*/  IMAD R12, R10, 0x4, R11 ;  /* 0x000000040a0c7824 */ /* 0x000fe200078e020b */
[----:B--2---:R0:W-:Y:S04]  /*0180*/  STS [R9], R8 ;  /* 0x0000000809007388 */ /* 0x0041e80000000800 */
[----:B---3--:R0:W-:Y:S01]  /*0190*/  STS [R12], R7 ;  /* 0x000000070c007388 */ /* 0x0081e20000000800 */
[----:B------:R-:W-:Y:S06]  /*01a0*/  BAR.SYNC.DEFER_BLOCKING 0x0 ;  /* 0x0000000000007b1d */ /* 0x000fec0000010000 */
[----:B------:R-:W-:Y:S05]  /*01b0*/  @!P0 BRA `(.L_x_0) ;  /* 0x00000000004c8947 */ /* 0x000fea0003800000 */
.L_x_3:
[----:B0-----:R-:W-:Y:S01]  /*01c0*/  SHF.R.U32.HI R7, RZ, 0x1, R6 ;  /* 0x00000001ff077819 */ /* 0x001fe20000011606 */
[----:B------:R-:W-:Y:S03]  /*01d0*/  BSSY.RECONVERGENT B0, `(.L_x_1) ;  /* 0x000000d000007945 */ /* 0x000fe60003800200 */
[----:B------:R-:W-:-:S13]  /*01e0*/  ISETP.GE.U32.AND P0, PT, R10, R7, PT ;  /* 0x000000070a00720c */ /* 0x000fda0003f06070 */
[----:B------:R-:W-:Y:S05]  /*01f0*/  @P0 BRA `(.L_x_2) ;  /* 0x0000000000280947 */ /* 0x000fea0003800000 */
[C---:B------:R-:W-:Y:S01]  /*0200*/  LEA R3, R7.reuse, R9, 0x2 ;  /* 0x0000000907037211 */ /* 0x040fe200078e10ff */
[----:B------:R-:W-:Y:S01]  /*0210*/  LDS R2, [R9] ;  /* 0x0000000009027984 */ /* 0x000fe20000000800 */
[----:B------:R-:W-:-:S04]  /*0220*/  IMAD R5, R7, 0x4, R12 ;  /* 0x0000000407057824 */ /* 0x000fc800078e020c */
[----:B------:R-:W0:Y:S02]  /*0230*/  LDS R3, [R3] ;  /* 0x0000000003037984 */ /* 0x000e240000000800 */
[----:B0-----:R-:W-:-:S05]  /*0240*/  FMNMX R2, R2, R3, PT ;  /* 0x0000000302027209 */ /* 0x001fca0003800000 */
[----:B------:R-:W-:Y:S04]  /*0250*/  STS [R9], R2 ;  /* 0x0000000209007388 */ /* 0x000fe80000000800 */
[----:B------:R-:W-:Y:S04]  /*0260*/  LDS R5, [R5] ;  /* 0x0000000005057984 */ /* 0x000fe80000000800 */
[----:B------:R-:W0:Y:S02]  /*0270*/  LDS R4, [R12] ;  /* 0x000000000c047984 */ /* 0x000e240000000800 */
[----:B0-----:R-:W-:-:S05]  /*0280*/  FMNMX R4, R4, R5, !PT ;  /* 0x0000000504047209 */ /* 0x001fca0007800000 */
[----:B------:R0:W-:Y:S02]  /*0290*/  STS [R12], R4 ;  /* 0x000000040c007388 */ /* 0x0001e40000000800 */
.L_x_2:
[----:B------:R-:W-:Y:S05]  /*02a0*/  BSYNC.RECONVERGENT B0 ;  /* 0x0000000000007941 */ /* 0x000fea0003800200 */
.L_x_1:
[----:B------:R-:W-:Y:S01]  /*02b0*/  BAR.SYNC.DEFER_BLOCKING 0x0 ;  /* 0x0000000000007b1d */ /* 0x000fe20000010000 */
[----:B------:R-:W-:Y:S02]  /*02c0*/  ISETP.GT.U32.AND P0, PT, R6, 0x3, PT ;  /* 0x000000030600780c */ /* 0x000fe40003f04070 */
[----:B------:R-:W-:-:S11]  /*02d0*/  MOV R6, R7 ;  /* 0x0000000700067202 */ /* 0x000fd60000000f00 */
[----:B------:R-:W-:Y:S05]  /*02e0*/  @P0 BRA `(.L_x_3) ;  /* 0xfffffffc00b40947 */ /* 0x000fea000383ffff */
.L_x_0:
[----:B------:R-:W-:-:S13]  /*02f0*/  ISETP.NE.AND P0, PT, R10, RZ, PT ;  /* 0x000000ff0a00720c */ /* 0x000fda0003f05270 */
[----:B------:R-:W-:Y:S05]  /*0300*/  @P0 EXIT ;  /* 0x000000000000094d */ /* 0x000fea0003800000 */
[----:B------:R-:W1:Y:S01]  /*0310*/  S2UR UR5, SR_CgaCtaId ;  /* 0x00000000000579c3 */ /* 0x000e620000008800 */
[----:B------:R-:W-:Y:S01]  /*0320*/  UMOV UR4, 0x400 ;  /* 0x0000040000047882 */ /* 0x000fe20000000000 */
[----:B0-----:R-:W-:Y:S06]  /*0330*/  LDS R9, [R11] ;  /* 0x000000000b097984 */ /* 0x001fec0000000800 */
[----:B------:R-:W0:Y:S08]  /*0340*/  LDC.64 R2, c[0x0][0x398] ;  /* 0x0000e600ff027b82 */ /* 0x000e300000000a00 */
[----:B------:R-:W2:Y:S01]  /*0350*/  LDC.64 R4, c[0x0][0x3a0] ;  /* 0x0000e800ff047b82 */ /* 0x000ea20000000a00 */
[----:B-1----:R-:W-:Y:S01]  /*0360*/  ULEA UR4, UR5, UR4, 0x18 ;  /* 0x0000000405047291 */ /* 0x002fe2000f8ec0ff */
[----:B0-----:R-:W-:-:S08]  /*0370*/  IMAD.WIDE.U32 R2, R0, 0x4, R2 ;  /* 0x0000000400027825 */ /* 0x001fd000078e0002 */
[----:B------:R-:W0:Y:S01]  /*0380*/  LDS R7, [UR4] ;  /* 0x00000004ff077984 */ /* 0x000e220008000800 */
[----:B--2---:R-:W-:-:S03]  /*0390*/  IMAD.WIDE.U32 R4, R0, 0x4, R4 ;  /* 0x0000000400047825 */ /* 0x004fc600078e0004 */
[----:B0-----:R-:W-:Y:S04]  /*03a0*/  STG.E desc[UR6][R2.64], R7 ;  /* 0x0000000702007986 */ /* 0x001fe8000c101906 */
[----:B------:R-:W-:Y:S01]  /*03b0*/  STG.E desc[UR6][R4.64], R9 ;  /* 0x0000000904007986 */ /* 0x000fe2000c101906 */
[----:B------:R-:W-:Y:S05]  /*03c0*/  EXIT ;  /* 0x000000000000794d */ /* 0x000fea0003800000 */
.L_x_4:
[----:B------:R-:W-:-:S00]  /*03d0*/  BRA `(.L_x_4) ;  /* 0xfffffffc00fc7947 */ /* 0x000fc0000383ffff */
[----:B------:R-:W-:-:S00]  /*03e0*/  NOP ;  /* 0x0000000000007918 */ /* 0x000fc00000000000 */
        /* <DEDUP_REMOVED lines=9> */
.L_x_10:


//--------------------- .text._Z12minMaxKernelPKfiPfS1_ --------------------------
	.section	.text._Z12minMaxKernelPKfiPfS1_,"ax",@progbits
	.align	128
        .global         _Z12minMaxKernelPKfiPfS1_
        .type           _Z12minMaxKernelPKfiPfS1_,@function
        .size           _Z12minMaxKernelPKfiPfS1_,(.L_x_11 - _Z12minMaxKernelPKfiPfS1_)
        .other          _Z12minMaxKernelPKfiPfS1_,@"STO_CUDA_ENTRY STV_DEFAULT"
_Z12minMaxKernelPKfiPfS1_:
.text._Z12minMaxKernelPKfiPfS1_:
[----:B------:R-:W-:Y:S01]  /*0000*/  LDC R1, c[0x0][0x37c] ;  /* 0x0000df00ff017b82 */ /* 0x000fe20000000800 */
[----:B------:R-:W0:Y:S01]  /*0010*/  S2R R9, SR_TID.X ;  /* 0x0000000000097919 */ /* 0x000e220000002100 */
[----:B------:R-:W0:Y:S01]  /*0020*/  LDCU UR4, c[0x0][0x360] ;  /* 0x00006c00ff0477ac */ /* 0x000e220008000800 */
[----:B------:R-:W-:Y:S01]  /*0030*/  IMAD.MOV.U32 R6, RZ, RZ, -0x800001 ;  /* 0xff7fffffff067424 */ /* 0x000fe200078e00ff */
[----:B------:R-:W0:Y:S01]  /*0040*/  S2R R0, SR_CTAID.X ;  /* 0x0000000000007919 */ /* 0x000e220000002500 */
[----:B------:R-:W1:Y:S01]  /*0050*/  LDCU UR5, c[0x0][0x388] ;  /* 0x00007100ff0577ac */ /* 0x000e620008000800 */
[----:B------:R-:W2:Y:S01]  /*0060*/  LDCU.64 UR6, c[0x0][0x358] ;  /* 0x00006b00ff0677ac */ /* 0x000ea20008000a00 */
[----:B0-----:R-:W-:-:S05]  /*0070*/  IMAD R5, R0, UR4, R9 ;  /* 0x0000000400057c24 */ /* 0x001fca000f8e0209 */
[----:B-1----:R-:W-:-:S13]  /*0080*/  ISETP.GE.AND P0, PT, R5, UR5, PT ;  /* 0x0000000505007c0c */ /* 0x002fda000bf06270 */
[----:B------:R-:W0:Y:S02]  /*0090*/  @!P0 LDC.64 R2, c[0x0][0x380] ;  /* 0x0000e000ff028b82 */ /* 0x000e240000000a00 */
[----:B0-----:R-:W-:-:S05]  /*00a0*/  @!P0 IMAD.WIDE R2, R5, 0x4, R2 ;  /* 0x0000000405028825 */ /* 0x001fca00078e0202 */
[----:B--2---:R-:W2:Y:S01]  /*00b0*/  @!P0 LDG.E R6, desc[UR6][R2.64] ;  /* 0x0000000602068981 */ /* 0x004ea2000c1e1900 */
[----:B------:R-:W-:Y:S01]  /*00c0*/  MOV R4, 0x400 ;  /* 0x0000040000047802 */ /* 0x000fe20000000f00 */
[----:B------:R-:W-:Y:S01]  /*00d0*/  IMAD.MOV.U32 R5, RZ, RZ, 0x7f7fffff ;  /* 0x7f7fffffff057424 */ /* 0x000fe200078e00ff */
[----:B------:R-:W0:Y:S02]  /*00e0*/  S2R R7, SR_CgaCtaId ;  /* 0x0000000000077919 */ /* 0x000e240000008800 */
[----:B0-----:R-:W-:Y:S01]  /*00f0*/  LEA R7, R7, R4, 0x18 ;  /* 0x0000000407077211 */ /* 0x001fe200078ec0ff */
[----:B------:R-:W-:-:S04]  /*0100*/  IMAD.U32 R4, RZ, RZ, UR4 ;  /* 0x00000004ff047e24 */ /* 0x000fc8000f8e00ff */
[----:B------:R-:W-:Y:S01]  /*0110*/  IMAD R8, R9, 0x4, R7 ;  /* 0x0000000409087824 */ /* 0x000fe200078e0207 */
[----:B------:R-:W-:-:S04]  /*0120*/  LEA R10, R4, R7, 0x2 ;  /* 0x00000007040a7211 */ /* 0x000fc800078e10ff */
[----:B------:R-:W-:Y:S01]  /*0130*/  LEA R11, R9, R10, 0x2 ;  /* 0x0000000a090b7211 */ /* 0x000fe200078e10ff */
[----:B--2---:R-:W-:Y:S01]  /*0140*/  @!P0 IMAD.MOV.U32 R5, RZ, RZ, R6 ;  /* 0x000000ffff058224 */ /* 0x004fe200078e0006 */
[----:B------:R-:W-:-:S04]  /*0150*/  ISETP.GE.U32.AND P0, PT, R4, 0x2, PT ;  /* 0x000000020400780c */ /* 0x000fc80003f06070 */
[----:B------:R0:W-:Y:S04]  /*0160*/  STS [R8], R5 ;  /* 0x0000000508007388 */ /* 0x0001e80000000800 */
[----:B------:R0:W-:Y:S01]  /*0170*/  STS [R11], R6 ;  /* 0x000000060b007388 */ /* 0x0001e20000000800 */
[----:B------:R-:W-:Y:S06]  /*0180*/  BAR.SYNC.DEFER_BLOCKING 0x0 ;  /* 0x0000000000007b1d */ /* 0x000fec0000010000 */
[----:B------:R-:W-:Y:S05]  /*0190*/  @!P0 BRA `(.L_x_5) ;  /* 0x00000000004c8947 */ /* 0x000fea0003800000 */
.L_x_8:
[----:B------:R-:W-:Y:S01]  /*01a0*/  SHF.R.U32.HI R12, RZ, 0x1, R4 ;  /* 0x00000001ff0c7819 */ /* 0x000fe20000011604 */
[----:B------:R-:W-:Y:S03]  /*01b0*/  BSSY.RECONVERGENT B0, `(.L_x_6) ;  /* 0x000000d000007945 */ /* 0x000fe60003800200 */
[----:B------:R-:W-:-:S13]  /*01c0*/  ISETP.GE.U32.AND P0, PT, R9, R12, PT ;  /* 0x0000000c0900720c */ /* 0x000fda0003f06070 */
[----:B-1----:R-:W-:Y:S05]  /*01d0*/  @P0 BRA `(.L_x_7) ;  /* 0x0000000000280947 */ /* 0x002fea0003800000 */
[C---:B------:R-:W-:Y:S01]  /*01e0*/  IMAD R3, R12.reuse, 0x4, R8 ;  /* 0x000000040c037824 */ /* 0x040fe200078e0208 */
[----:B------:R-:W-:Y:S01]  /*01f0*/  LDS R2, [R8] ;  /* 0x0000000008027984 */ /* 0x000fe20000000800 */
[----:B0-----:R-:W-:-:S04]  /*0200*/  IMAD R6, R12, 0x4, R11 ;  /* 0x000000040c067824 */ /* 0x001fc800078e020b */
[----:B------:R-:W0:Y:S02]  /*0210*/  LDS R3, [R3] ;  /* 0x0000000003037984 */ /* 0x000e240000000800 */
[----:B0-----:R-:W-:-:S05]  /*0220*/  FMNMX R5, R2, R3, PT ;  /* 0x0000000302057209 */ /* 0x001fca0003800000 */
[----:B------:R-:W-:Y:S04]  /*0230*/  STS [R8], R5 ;  /* 0x0000000508007388 */ /* 0x000fe80000000800 */
[----:B------:R-:W-:Y:S04]  /*0240*/  LDS R7, [R6] ;  /* 0x0000000006077984 */ /* 0x000fe80000000800 */
[----:B------:R-:W0:Y:S02]  /*0250*/  LDS R2, [R11] ;  /* 0x000000000b027984 */ /* 0x000e240000000800 */
[----:B0-----:R-:W-:-:S05]  /*0260*/  FMNMX R2, R2, R7, !PT ;  /* 0x0000000702027209 */ /* 0x001fca0007800000 */
[----:B------:R1:W-:Y:S02]  /*0270*/  STS [R11], R2 ;  /* 0x000000020b007388 */ /* 0x0003e40000000800 */
.L_x_7:
[----:B------:R-:W-:Y:S05]  /*0280*/  BSYNC.RECONVERGENT B0 ;  /* 0x0000000000007941 */ /* 0x000fea0003800200 */
.L_x_6:
[----:B------:R-:W-:Y:S01]  /*0290*/  BAR.SYNC.DEFER_BLOCKING 0x0 ;  /* 0x0000000000007b1d */ /* 0x000fe20000010000 */
[----:B------:R-:W-:Y:S02]  /*02a0*/  ISETP.GT.U32.AND P0, PT, R4, 0x3, PT ;  /* 0x000000030400780c */ /* 0x000fe40003f04070 */
[----:B------:R-:W-:-:S11]  /*02b0*/  MOV R4, R12 ;  /* 0x0000000c00047202 */ /* 0x000fd60000000f00 */
[----:B------:R-:W-:Y:S05]  /*02c0*/  @P0 BRA `(.L_x_8) ;  /* 0xfffffffc00b40947 */ /* 0x000fea000383ffff */
.L_x_5:
[----:B------:R-:W-:-:S13]  /*02d0*/  ISETP.NE.AND P0, PT, R9, RZ, PT ;  /* 0x000000ff0900720c */ /* 0x000fda0003f05270 */
[----:B------:R-:W-:Y:S05]  /*02e0*/  @P0 EXIT ;  /* 0x000000000000094d */ /* 0x000fea0003800000 */
[----:B------:R-:W2:Y:S01]  /*02f0*/  S2UR UR5, SR_CgaCtaId ;  /* 0x00000000000579c3 */ /* 0x000ea20000008800 */
[----:B------:R-:W-:Y:S01]  /*0300*/  UMOV UR4, 0x400 ;  /* 0x0000040000047882 */ /* 0x000fe20000000000 */
[----:B------:R-:W-:Y:S06]  /*0310*/  LDS R9, [R10] ;  /* 0x000000000a097984 */ /* 0x000fec0000000800 */
[----:B-1----:R-:W1:Y:S08]  /*0320*/  LDC.64 R2, c[0x0][0x390] ;  /* 0x0000e400ff027b82 */ /* 0x002e700000000a00 */
[----:B0-----:R-:W0:Y:S01]  /*0330*/  LDC.64 R4, c[0x0][0x398] ;  /* 0x0000e600ff047b82 */ /* 0x001e220000000a00 */
[----:B--2---:R-:W-:Y:S01]  /*0340*/  ULEA UR4, UR5, UR4, 0x18 ;  /* 0x0000000405047291 */ /* 0x004fe2000f8ec0ff */
[----:B-1----:R-:W-:-:S08]  /*0350*/  IMAD.WIDE.U32 R2, R0, 0x4, R2 ;  /* 0x0000000400027825 */ /* 0x002fd000078e0002 */
[----:B------:R-:W1:Y:S01]  /*0360*/  LDS R7, [UR4] ;  /* 0x00000004ff077984 */ /* 0x000e620008000800 */
[----:B0-----:R-:W-:-:S03]  /*0370*/  IMAD.WIDE.U32 R4, R0, 0x4, R4 ;  /* 0x0000000400047825 */ /* 0x001fc600078e0004 */
[----:B-1----:R-:W-:Y:S04]  /*0380*/  STG.E desc[UR6][R2.64], R7 ;  /* 0x0000000702007986 */ /* 0x002fe8000c101906 */
[----:B------:R-:W-:Y:S01]  /*0390*/  STG.E desc[UR6][R4.64], R9 ;  /* 0x0000000904007986 */ /* 0x000fe2000c101906 */
[----:B------:R-:W-:Y:S05]  /*03a0*/  EXIT ;  /* 0x000000000000794d */ /* 0x000fea0003800000 */
.L_x_9:
        /* <DEDUP_REMOVED lines=13> */
.L_x_11:


//--------------------- .nv.shared._Z18reduceMinMaxKernelPKfS0_iPfS1_ --------------------------
	.section	.nv.shared._Z18reduceMinMaxKernelPKfS0_iPfS1_,"aw",@nobits
	.sectionflags	@""
	.align	16
	.zero		1024


//--------------------- .nv.shared.reserved.0     --------------------------
	.section	.nv.shared.reserved.0,"aw",@nobits
	.weak		__nv_reservedSMEM_offset_0_alias
	.size		__nv_reservedSMEM_offset_0_alias, 0, 64
	.other		__nv_reservedSMEM_offset_0_alias,@"STO_CUDA_RESERVED_SHARED STV_DEFAULT"
__nv_reservedSMEM_offset_0_alias:
	.zero		0
	.zero		64


//--------------------- .nv.shared._Z12minMaxKernelPKfiPfS1_ --------------------------
	.section	.nv.shared._Z12minMaxKernelPKfiPfS1_,"aw",@nobits
	.sectionflags	@""
	.align	16
	.zero		1024


//--------------------- .nv.constant0._Z18reduceMinMaxKernelPKfS0_iPfS1_ --------------------------
	.section	.nv.constant0._Z18reduceMinMaxKernelPKfS0_iPfS1_,"a",@progbits
	.sectionflags	@""
	.align	4
.nv.constant0._Z18reduceMinMaxKernelPKfS0_iPfS1_:
	.zero		936


//--------------------- .nv.constant0._Z12minMaxKernelPKfiPfS1_ --------------------------
	.section	.nv.constant0._Z12minMaxKernelPKfiPfS1_,"a",@progbits
	.sectionflags	@""
	.align	4
.nv.constant0._Z12minMaxKernelPKfiPfS1_:
	.zero		928


//--------------------- SYMBOLS --------------------------

	.type		.nv.reservedSmem.offset0,@object
	.size		.nv.reservedSmem.offset0,0x4
	.type		.nv.reservedSmem.cap,@object
	.size		.nv.reservedSmem.cap,0x4
